//
// Generated by NVIDIA NVVM Compiler
//
// Compiler Build ID: CL-36424714
// Cuda compilation tools, release 13.0, V13.0.88
// Based on NVVM 20.0.0
//

.version 9.0
.target sm_100
.address_size 64

	// .globl	_Z17mandelbrot_kernelPhiiffffi

.visible .entry _Z17mandelbrot_kernelPhiiffffi(
	.param .u64 .ptr .align 1 _Z17mandelbrot_kernelPhiiffffi_param_0,
	.param .u32 _Z17mandelbrot_kernelPhiiffffi_param_1,
	.param .u32 _Z17mandelbrot_kernelPhiiffffi_param_2,
	.param .f32 _Z17mandelbrot_kernelPhiiffffi_param_3,
	.param .f32 _Z17mandelbrot_kernelPhiiffffi_param_4,
	.param .f32 _Z17mandelbrot_kernelPhiiffffi_param_5,
	.param .f32 _Z17mandelbrot_kernelPhiiffffi_param_6,
	.param .u32 _Z17mandelbrot_kernelPhiiffffi_param_7
)
{
	.reg .pred 	%p<13>;
	.reg .b16 	%rs<11>;
	.reg .b32 	%r<23>;
	.reg .b32 	%f<53>;
	.reg .b64 	%rd<5>;
	.reg .b64 	%fd<8>;

	ld.param.u64 	%rd1, [_Z17mandelbrot_kernelPhiiffffi_param_0];
	ld.param.u32 	%r6, [_Z17mandelbrot_kernelPhiiffffi_param_1];
	ld.param.u32 	%r9, [_Z17mandelbrot_kernelPhiiffffi_param_2];
	ld.param.f32 	%f13, [_Z17mandelbrot_kernelPhiiffffi_param_3];
	ld.param.f32 	%f14, [_Z17mandelbrot_kernelPhiiffffi_param_4];
	ld.param.f32 	%f15, [_Z17mandelbrot_kernelPhiiffffi_param_5];
	ld.param.f32 	%f16, [_Z17mandelbrot_kernelPhiiffffi_param_6];
	ld.param.u32 	%r8, [_Z17mandelbrot_kernelPhiiffffi_param_7];
	mov.u32 	%r10, %ctaid.x;
	mov.u32 	%r11, %ntid.x;
	mov.u32 	%r12, %tid.x;
	mad.lo.s32 	%r1, %r10, %r11, %r12;
	mov.u32 	%r13, %ctaid.y;
	mov.u32 	%r14, %ntid.y;
	mov.u32 	%r15, %tid.y;
	mad.lo.s32 	%r16, %r13, %r14, %r15;
	setp.ge.s32 	%p3, %r1, %r6;
	setp.ge.s32 	%p4, %r16, %r9;
	or.pred  	%p5, %p3, %p4;
	@%p5 bra 	$L__BB0_8;
	mad.lo.s32 	%r3, %r6, %r16, %r1;
	sub.f32 	%f18, %f14, %f13;
	cvt.rn.f32.s32 	%f19, %r1;
	add.f32 	%f20, %f19, 0f3F000000;
	mul.f32 	%f21, %f20, %f18;
	cvt.rn.f32.s32 	%f22, %r6;
	div.rn.f32 	%f23, %f21, %f22;
	add.f32 	%f1, %f13, %f23;
	sub.f32 	%f24, %f16, %f15;
	cvt.rn.f32.u32 	%f25, %r16;
	add.f32 	%f26, %f25, 0f3F000000;
	mul.f32 	%f27, %f26, %f24;
	cvt.rn.f32.u32 	%f28, %r9;
	div.rn.f32 	%f29, %f27, %f28;
	add.f32 	%f2, %f15, %f29;
	setp.lt.s32 	%p7, %r8, 1;
	mov.pred 	%p12, 0;
	mov.f32 	%f52, 0f00000000;
	@%p7 bra 	$L__BB0_5;
	mov.f32 	%f48, 0f00000000;
	mov.b32 	%r22, 0;
	mov.f32 	%f49, %f48;
	mov.f32 	%f50, %f48;
	mov.f32 	%f51, %f48;
$L__BB0_3:
	add.f32 	%f31, %f51, %f51;
	fma.rn.f32 	%f50, %f31, %f50, %f2;
	sub.f32 	%f32, %f49, %f48;
	add.f32 	%f51, %f1, %f32;
	mul.f32 	%f49, %f51, %f51;
	mul.f32 	%f48, %f50, %f50;
	add.s32 	%r22, %r22, 1;
	add.f32 	%f33, %f49, %f48;
	setp.le.f32 	%p8, %f33, 0f40800000;
	setp.lt.s32 	%p12, %r22, %r8;
	and.pred  	%p10, %p8, %p12;
	@%p10 bra 	$L__BB0_3;
	cvt.rn.f32.u32 	%f52, %r22;
$L__BB0_5:
	mov.b16 	%rs8, 0;
	not.pred 	%p11, %p12;
	mov.u16 	%rs9, %rs8;
	mov.u16 	%rs10, %rs8;
	@%p11 bra 	$L__BB0_7;
	cvt.rn.f32.s32 	%f34, %r8;
	div.rn.f32 	%f35, %f52, %f34;
	mov.f32 	%f36, 0f3F800000;
	sub.f32 	%f37, %f36, %f35;
	mul.f32 	%f38, %f37, 0f41100000;
	mul.f32 	%f39, %f35, %f38;
	mul.f32 	%f40, %f35, %f39;
	mul.f32 	%f41, %f35, %f40;
	mul.f32 	%f42, %f41, 0f437F0000;
	cvt.rzi.u32.f32 	%r18, %f42;
	cvt.u16.u32 	%rs8, %r18;
	mul.f32 	%f43, %f37, 0f41700000;
	mul.f32 	%f44, %f37, %f43;
	mul.f32 	%f45, %f35, %f44;
	mul.f32 	%f46, %f35, %f45;
	mul.f32 	%f47, %f46, 0f437F0000;
	cvt.rzi.u32.f32 	%r19, %f47;
	cvt.u16.u32 	%rs9, %r19;
	cvt.f64.f32 	%fd1, %f37;
	mul.f64 	%fd2, %fd1, 0d4021000000000000;
	mul.f64 	%fd3, %fd2, %fd1;
	mul.f64 	%fd4, %fd3, %fd1;
	cvt.f64.f32 	%fd5, %f35;
	mul.f64 	%fd6, %fd4, %fd5;
	mul.f64 	%fd7, %fd6, 0d406FE00000000000;
	cvt.rzi.u32.f64 	%r20, %fd7;
	cvt.u16.u32 	%rs10, %r20;
$L__BB0_7:
	mul.lo.s32 	%r21, %r3, 3;
	cvt.s64.s32 	%rd2, %r21;
	cvta.to.global.u64 	%rd3, %rd1;
	add.s64 	%rd4, %rd3, %rd2;
	st.global.u8 	[%rd4], %rs8;
	st.global.u8 	[%rd4+1], %rs9;
	st.global.u8 	[%rd4+2], %rs10;
$L__BB0_8:
	ret;

}


// ===== COMPILED SASS (sm_100) =====

	.target	sm_100

	.elftype	@"ET_EXEC"


//--------------------- .note.nv.tkinfo           --------------------------
	.section	.note.nv.tkinfo,"",@"SHT_NOTE"
	.sectionflags	@"SHF_NOTE_NV_TKINFO"
	.tkinfo
        /*0018*/ 	.word	0x00000002
        /*0030*/ 	.string	""
        /*0030*/ 	.string	"ptxas"
        /*0030*/ 	.string	"Cuda compilation tools, release 13.0, V13.0.88"
        /*0030*/ 	.string	"Build cuda_13.0.r13.0/compiler.36424714_0"
        /*0030*/ 	.string	"-arch sm_100 -m 64 "



//--------------------- .note.nv.cuinfo           --------------------------
	.section	.note.nv.cuinfo,"",@"SHT_NOTE"
	.sectionflags	@"SHF_NOTE_NV_CUINFO"
        /*0018*/ 	.short	0x0002
        /*001a*/ 	.short	0x0064
        /*001c*/ 	.short	0x0082
	.zero		2


//--------------------- .nv.info                  --------------------------
	.section	.nv.info,"",@"SHT_CUDA_INFO"
	.align	4


	//----- nvinfo : EIATTR_REGCOUNT
	.align		4
        /*0000*/ 	.byte	0x04, 0x2f
        /*0002*/ 	.short	(.L_1 - .L_0)
	.align		4
.L_0:
        /*0004*/ 	.word	index@(_Z17mandelbrot_kernelPhiiffffi)
        /*0008*/ 	.word	0x00000011


	//----- nvinfo : EIATTR_FRAME_SIZE
	.align		4
.L_1:
        /*000c*/ 	.byte	0x04, 0x11
        /*000e*/ 	.short	(.L_3 - .L_2)
	.align		4
.L_2:
        /*0010*/ 	.word	index@($__internal_0_$__cuda_sm3x_div_rn_noftz_f32_slowpath)
        /*0014*/ 	.word	0x00000000


	//----- nvinfo : EIATTR_FRAME_SIZE
	.align		4
.L_3:
        /*0018*/ 	.byte	0x04, 0x11
        /*001a*/ 	.short	(.L_5 - .L_4)
	.align		4
.L_4:
        /*001c*/ 	.word	index@(_Z17mandelbrot_kernelPhiiffffi)
        /*0020*/ 	.word	0x00000000


	//----- nvinfo : EIATTR_MIN_STACK_SIZE
	.align		4
.L_5:
        /*0024*/ 	.byte	0x04, 0x12
        /*0026*/ 	.short	(.L_7 - .L_6)
	.align		4
.L_6:
        /*0028*/ 	.word	index@(_Z17mandelbrot_kernelPhiiffffi)
        /*002c*/ 	.word	0x00000000
.L_7:


//--------------------- .nv.compat                --------------------------
	.section	.nv.compat,"",@"SHT_CUDA_COMPAT_INFO"
	.align	4
        /*0000*/ 	.byte	0x02, 0x09, 0x00, 0x00, 0x02, 0x02, 0x01, 0x00, 0x02, 0x05, 0x05, 0x00, 0x03, 0x07, 0x01, 0x01
        /*0010*/ 	.byte	0x02, 0x03, 0x00, 0x00, 0x02, 0x06, 0x01, 0x00, 0x04, 0x0b, 0x08, 0x00, 0x01, 0x00, 0x00, 0x00
        /*0020*/ 	.byte	0x00, 0x00, 0x00, 0x00


//--------------------- .nv.info._Z17mandelbrot_kernelPhiiffffi --------------------------
	.section	.nv.info._Z17mandelbrot_kernelPhiiffffi,"",@"SHT_CUDA_INFO"
	.sectionflags	@""
	.align	4


	//----- nvinfo : EIATTR_CUDA_API_VERSION
	.align		4
        /*0000*/ 	.byte	0x04, 0x37
        /*0002*/ 	.short	(.L_9 - .L_8)
.L_8:
        /*0004*/ 	.word	0x00000082


	//----- nvinfo : EIATTR_KPARAM_INFO
	.align		4
.L_9:
        /*0008*/ 	.byte	0x04, 0x17
        /*000a*/ 	.short	(.L_11 - .L_10)
.L_10:
        /*000c*/ 	.word	0x00000000
        /*0010*/ 	.short	0x0007
        /*0012*/ 	.short	0x0020
        /*0014*/ 	.byte	0x00, 0xf0, 0x11, 0x00


	//----- nvinfo : EIATTR_KPARAM_INFO
	.align		4
.L_11:
        /*0018*/ 	.byte	0x04, 0x17
        /*001a*/ 	.short	(.L_13 - .L_12)
.L_12:
        /*001c*/ 	.word	0x00000000
        /*0020*/ 	.short	0x0006
        /*0022*/ 	.short	0x001c
        /*0024*/ 	.byte	0x00, 0xf0, 0x11, 0x00


	//----- nvinfo : EIATTR_KPARAM_INFO
	.align		4
.L_13:
        /*0028*/ 	.byte	0x04, 0x17
        /*002a*/ 	.short	(.L_15 - .L_14)
.L_14:
        /*002c*/ 	.word	0x00000000
        /*0030*/ 	.short	0x0005
        /*0032*/ 	.short	0x0018
        /*0034*/ 	.byte	0x00, 0xf0, 0x11, 0x00


	//----- nvinfo : EIATTR_KPARAM_INFO
	.align		4
.L_15:
        /*0038*/ 	.byte	0x04, 0x17
        /*003a*/ 	.short	(.L_17 - .L_16)
.L_16:
        /*003c*/ 	.word	0x00000000
        /*0040*/ 	.short	0x0004
        /*0042*/ 	.short	0x0014
        /*0044*/ 	.byte	0x00, 0xf0, 0x11, 0x00


	//----- nvinfo : EIATTR_KPARAM_INFO
	.align		4
.L_17:
        /*0048*/ 	.byte	0x04, 0x17
        /*004a*/ 	.short	(.L_19 - .L_18)
.L_18:
        /*004c*/ 	.word	0x00000000
        /*0050*/ 	.short	0x0003
        /*0052*/ 	.short	0x0010
        /*0054*/ 	.byte	0x00, 0xf0, 0x11, 0x00


	//----- nvinfo : EIATTR_KPARAM_INFO
	.align		4
.L_19:
        /*0058*/ 	.byte	0x04, 0x17
        /*005a*/ 	.short	(.L_21 - .L_20)
.L_20:
        /*005c*/ 	.word	0x00000000
        /*0060*/ 	.short	0x0002
        /*0062*/ 	.short	0x000c
        /*0064*/ 	.byte	0x00, 0xf0, 0x11, 0x00


	//----- nvinfo : EIATTR_KPARAM_INFO
	.align		4
.L_21:
        /*0068*/ 	.byte	0x04, 0x17
        /*006a*/ 	.short	(.L_23 - .L_22)
.L_22:
        /*006c*/ 	.word	0x00000000
        /*0070*/ 	.short	0x0001
        /*0072*/ 	.short	0x0008
        /*0074*/ 	.byte	0x00, 0xf0, 0x11, 0x00


	//----- nvinfo : EIATTR_KPARAM_INFO
	.align		4
.L_23:
        /*0078*/ 	.byte	0x04, 0x17
        /*007a*/ 	.short	(.L_25 - .L_24)
.L_24:
        /*007c*/ 	.word	0x00000000
        /*0080*/ 	.short	0x0000
        /*0082*/ 	.short	0x0000
        /*0084*/ 	.byte	0x00, 0xf5, 0x21, 0x00


	//----- nvinfo : EIATTR_SPARSE_MMA_MASK
	.align		4
.L_25:
        /*0088*/ 	.byte	0x03, 0x50
        /*008a*/ 	.short	0x0000


	//----- nvinfo : EIATTR_MAXREG_COUNT
	.align		4
        /*008c*/ 	.byte	0x03, 0x1b
        /*008e*/ 	.short	0x00ff


	//----- nvinfo : EIATTR_MERCURY_ISA_VERSION
	.align		4
        /*0090*/ 	.byte	0x03, 0x5f
        /*0092*/ 	.short	0x0101


	//----- nvinfo : EIATTR_VRC_CTA_INIT_COUNT
	.align		4
        /*0094*/ 	.byte	0x02, 0x4a
	.zero		1
	.zero		1


	//----- nvinfo : EIATTR_EXIT_INSTR_OFFSETS
	.align		4
        /*0098*/ 	.byte	0x04, 0x1c
        /*009a*/ 	.short	(.L_27 - .L_26)


	//   ....[0]....
.L_26:
        /*009c*/ 	.word	0x000000c0


	//   ....[1]....
        /*00a0*/ 	.word	0x00000870


	//----- nvinfo : EIATTR_CRS_STACK_SIZE
	.align		4
.L_27:
        /*00a4*/ 	.byte	0x04, 0x1e
        /*00a6*/ 	.short	(.L_29 - .L_28)
.L_28:
        /*00a8*/ 	.word	0x00000000


	//----- nvinfo : EIATTR_CBANK_PARAM_SIZE
	.align		4
.L_29:
        /*00ac*/ 	.byte	0x03, 0x19
        /*00ae*/ 	.short	0x0024


	//----- nvinfo : EIATTR_PARAM_CBANK
	.align		4
        /*00b0*/ 	.byte	0x04, 0x0a
        /*00b2*/ 	.short	(.L_31 - .L_30)
	.align		4
.L_30:
        /*00b4*/ 	.word	index@(.nv.constant0._Z17mandelbrot_kernelPhiiffffi)
        /*00b8*/ 	.short	0x0380
        /*00ba*/ 	.short	0x0024


	//----- nvinfo : EIATTR_SW_WAR
	.align		4
.L_31:
        /*00bc*/ 	.byte	0x04, 0x36
        /*00be*/ 	.short	(.L_33 - .L_32)
.L_32:
        /*00c0*/ 	.word	0x00000008
.L_33:


//--------------------- .nv.callgraph             --------------------------
	.section	.nv.callgraph,"",@"SHT_CUDA_CALLGRAPH"
	.align	4
	.sectionentsize	8
	.align		4
        /*0000*/ 	.word	0x00000000
	.align		4
        /*0004*/ 	.word	0xffffffff
	.align		4
        /*0008*/ 	.word	0x00000000
	.align		4
        /*000c*/ 	.word	0xfffffffe
	.align		4
        /*0010*/ 	.word	0x00000000
	.align		4
        /*0014*/ 	.word	0xfffffffd
	.align		4
        /*0018*/ 	.word	0x00000000
	.align		4
        /*001c*/ 	.word	0xfffffffc


//--------------------- .text._Z17mandelbrot_kernelPhiiffffi --------------------------
	.section	.text._Z17mandelbrot_kernelPhiiffffi,"ax",@progbits
	.align	128
        .global         _Z17mandelbrot_kernelPhiiffffi
        .type           _Z17mandelbrot_kernelPhiiffffi,@function
        .size           _Z17mandelbrot_kernelPhiiffffi,(.L_x_23 - _Z17mandelbrot_kernelPhiiffffi)
        .other          _Z17mandelbrot_kernelPhiiffffi,@"STO_CUDA_ENTRY STV_DEFAULT"
_Z17mandelbrot_kernelPhiiffffi:
.text._Z17mandelbrot_kernelPhiiffffi:
[----:B------:R-:W-:Y:S01]  /*0000*/  LDC R1, c[0x0][0x37c] ;  /* 0x0000df00ff017b82 */ /* 0x000fe20000000800 */
[----:B------:R-:W0:Y:S07]  /*0010*/  S2R R5, SR_TID.Y ;  /* 0x0000000000057919 */ /* 0x000e2e0000002200 */
[----:B------:R-:W1:Y:S01]  /*0020*/  LDC R3, c[0x0][0x360] ;  /* 0x0000d800ff037b82 */ /* 0x000e620000000800 */
[----:B------:R-:W2:Y:S01]  /*0030*/  LDCU.64 UR6, c[0x0][0x388] ;  /* 0x00007100ff0677ac */ /* 0x000ea20008000a00 */
[----:B------:R-:W1:Y:S06]  /*0040*/  S2R R0, SR_TID.X ;  /* 0x0000000000007919 */ /* 0x000e6c0000002100 */
[----:B------:R-:W0:Y:S08]  /*0050*/  S2UR UR5, SR_CTAID.Y ;  /* 0x00000000000579c3 */ /* 0x000e300000002600 */
[----:B------:R-:W0:Y:S08]  /*0060*/  LDC R4, c[0x0][0x364] ;  /* 0x0000d900ff047b82 */ /* 0x000e300000000800 */
[----:B------:R-:W1:Y:S01]  /*0070*/  S2UR UR4, SR_CTAID.X ;  /* 0x00000000000479c3 */ /* 0x000e620000002500 */
[----:B0-----:R-:W-:-:S05]  /*0080*/  IMAD R4, R4, UR5, R5 ;  /* 0x0000000504047c24 */ /* 0x001fca000f8e0205 */
[----:B--2---:R-:W-:Y:S01]  /*0090*/  ISETP.GE.AND P0, PT, R4, UR7, PT ;  /* 0x0000000704007c0c */ /* 0x004fe2000bf06270 */
[----:B-1----:R-:W-:-:S05]  /*00a0*/  IMAD R3, R3, UR4, R0 ;  /* 0x0000000403037c24 */ /* 0x002fca000f8e0200 */
[----:B------:R-:W-:-:S13]  /*00b0*/  ISETP.GE.OR P0, PT, R3, UR6, P0 ;  /* 0x0000000603007c0c */ /* 0x000fda0008706670 */
[----:B------:R-:W-:Y:S05]  /*00c0*/  @P0 EXIT ;  /* 0x000000000000094d */ /* 0x000fea0003800000 */
[----:B------:R-:W0:Y:S01]  /*00d0*/  LDC.64 R8, c[0x0][0x390] ;  /* 0x0000e400ff087b82 */ /* 0x000e220000000a00 */
[----:B------:R-:W-:Y:S01]  /*00e0*/  I2FP.F32.S32 R7, UR6 ;  /* 0x0000000600077c45 */ /* 0x000fe20008201400 */
[----:B------:R-:W-:Y:S01]  /*00f0*/  BSSY.RECONVERGENT B0, `(.L_x_0) ;  /* 0x0000012000007945 */ /* 0x000fe20003800200 */
[----:B------:R-:W-:Y:S02]  /*0100*/  I2FP.F32.S32 R2, R3 ;  /* 0x0000000300027245 */ /* 0x000fe40000201400 */
[----:B------:R-:W1:Y:S03]  /*0110*/  MUFU.RCP R6, R7 ;  /* 0x0000000700067308 */ /* 0x000e660000001000 */
[----:B------:R-:W-:Y:S01]  /*0120*/  FADD R5, R2, 0.5 ;  /* 0x3f00000002057421 */ /* 0x000fe20000000000 */
[----:B------:R-:W-:Y:S02]  /*0130*/  IMAD R2, R4, UR6, R3 ;  /* 0x0000000604027c24 */ /* 0x000fe4000f8e0203 */
[----:B0-----:R-:W-:Y:S01]  /*0140*/  FADD R0, R9, -R8 ;  /* 0x8000000809007221 */ /* 0x001fe20000000000 */
[----:B-1----:R-:W-:-:S03]  /*0150*/  FFMA R9, -R7, R6, 1 ;  /* 0x3f80000007097423 */ /* 0x002fc60000000106 */
[----:B------:R-:W-:Y:S01]  /*0160*/  FMUL R0, R0, R5 ;  /* 0x0000000500007220 */ /* 0x000fe20000400000 */
[----:B------:R-:W-:-:S03]  /*0170*/  FFMA R9, R6, R9, R6 ;  /* 0x0000000906097223 */ /* 0x000fc60000000006 */
[----:B------:R-:W0:Y:S01]  /*0180*/  FCHK P0, R0, R7 ;  /* 0x0000000700007302 */ /* 0x000e220000000000 */
[----:B------:R-:W-:-:S04]  /*0190*/  FFMA R6, R0, R9, RZ ;  /* 0x0000000900067223 */ /* 0x000fc800000000ff */
[----:B------:R-:W-:-:S04]  /*01a0*/  FFMA R5, -R7, R6, R0 ;  /* 0x0000000607057223 */ /* 0x000fc80000000100 */
[----:B------:R-:W-:Y:S01]  /*01b0*/  FFMA R5, R9, R5, R6 ;  /* 0x0000000509057223 */ /* 0x000fe20000000006 */
[----:B0-----:R-:W-:Y:S06]  /*01c0*/  @!P0 BRA `(.L_x_1) ;  /* 0x0000000000108947 */ /* 0x001fec0003800000 */
[----:B------:R-:W-:Y:S01]  /*01d0*/  IMAD.MOV.U32 R3, RZ, RZ, R7 ;  /* 0x000000ffff037224 */ /* 0x000fe200078e0007 */
[----:B------:R-:W-:-:S07]  /*01e0*/  MOV R6, 0x200 ;  /* 0x0000020000067802 */ /* 0x000fce0000000f00 */
[----:B------:R-:W-:Y:S05]  /*01f0*/  CALL.REL.NOINC `($__internal_0_$__cuda_sm3x_div_rn_noftz_f32_slowpath) ;  /* 0x0000000400a07944 */ /* 0x000fea0003c00000 */
[----:B------:R-:W-:-:S07]  /*0200*/  IMAD.MOV.U32 R5, RZ, RZ, R0 ;  /* 0x000000ffff057224 */ /* 0x000fce00078e0000 */
.L_x_1:
[----:B------:R-:W-:Y:S05]  /*0210*/  BSYNC.RECONVERGENT B0 ;  /* 0x0000000000007941 */ /* 0x000fea0003800200 */
.L_x_0:
[----:B------:R-:W0:Y:S01]  /*0220*/  LDCU UR4, c[0x0][0x38c] ;  /* 0x00007180ff0477ac */ /* 0x000e220008000800 */
[----:B------:R-:W1:Y:S01]  /*0230*/  LDC.64 R8, c[0x0][0x398] ;  /* 0x0000e600ff087b82 */ /* 0x000e620000000a00 */
[----:B------:R-:W-:Y:S01]  /*0240*/  I2FP.F32.U32 R4, R4 ;  /* 0x0000000400047245 */ /* 0x000fe20000201000 */
[----:B------:R-:W-:Y:S04]  /*0250*/  BSSY.RECONVERGENT B0, `(.L_x_2) ;  /* 0x0000013000007945 */ /* 0x000fe80003800200 */
[----:B------:R-:W-:Y:S01]  /*0260*/  FADD R3, R4, 0.5 ;  /* 0x3f00000004037421 */ /* 0x000fe20000000000 */
[----:B0-----:R-:W-:Y:S01]  /*0270*/  I2FP.F32.U32 R7, UR4 ;  /* 0x0000000400077c45 */ /* 0x001fe20008201000 */
[----:B------:R-:W0:Y:S03]  /*0280*/  LDCU UR4, c[0x0][0x390] ;  /* 0x00007200ff0477ac */ /* 0x000e260008000800 */
[----:B------:R-:W2:Y:S01]  /*0290*/  MUFU.RCP R6, R7 ;  /* 0x0000000700067308 */ /* 0x000ea20000001000 */
[----:B-1----:R-:W-:-:S04]  /*02a0*/  FADD R0, R9, -R8 ;  /* 0x8000000809007221 */ /* 0x002fc80000000000 */
[----:B------:R-:W-:-:S04]  /*02b0*/  FMUL R0, R0, R3 ;  /* 0x0000000300007220 */ /* 0x000fc80000400000 */
[----:B------:R-:W1:Y:S01]  /*02c0*/  FCHK P0, R0, R7 ;  /* 0x0000000700007302 */ /* 0x000e620000000000 */
[----:B0-----:R-:W-:Y:S01]  /*02d0*/  FADD R4, R5, UR4 ;  /* 0x0000000405047e21 */ /* 0x001fe20008000000 */
[----:B--2---:R-:W-:-:S04]  /*02e0*/  FFMA R9, -R7, R6, 1 ;  /* 0x3f80000007097423 */ /* 0x004fc80000000106 */
[----:B------:R-:W-:-:S04]  /*02f0*/  FFMA R9, R6, R9, R6 ;  /* 0x0000000906097223 */ /* 0x000fc80000000006 */
[----:B------:R-:W-:-:S04]  /*0300*/  FFMA R6, R0, R9, RZ ;  /* 0x0000000900067223 */ /* 0x000fc800000000ff */
[----:B------:R-:W-:-:S04]  /*0310*/  FFMA R3, -R7, R6, R0 ;  /* 0x0000000607037223 */ /* 0x000fc80000000100 */
[----:B------:R-:W-:Y:S01]  /*0320*/  FFMA R3, R9, R3, R6 ;  /* 0x0000000309037223 */ /* 0x000fe20000000006 */
[----:B-1----:R-:W-:Y:S06]  /*0330*/  @!P0 BRA `(.L_x_3) ;  /* 0x0000000000108947 */ /* 0x002fec0003800000 */
[----:B------:R-:W-:Y:S01]  /*0340*/  IMAD.MOV.U32 R3, RZ, RZ, R7 ;  /* 0x000000ffff037224 */ /* 0x000fe200078e0007 */
[----:B------:R-:W-:-:S07]  /*0350*/  MOV R6, 0x370 ;  /* 0x0000037000067802 */ /* 0x000fce0000000f00 */
[----:B------:R-:W-:Y:S05]  /*0360*/  CALL.REL.NOINC `($__internal_0_$__cuda_sm3x_div_rn_noftz_f32_slowpath) ;  /* 0x0000000400447944 */ /* 0x000fea0003c00000 */
[----:B------:R-:W-:-:S07]  /*0370*/  MOV R3, R0 ;  /* 0x0000000000037202 */ /* 0x000fce0000000f00 */
.L_x_3:
[----:B------:R-:W-:Y:S05]  /*0380*/  BSYNC.RECONVERGENT B0 ;  /* 0x0000000000007941 */ /* 0x000fea0003800200 */
.L_x_2:
[----:B------:R-:W0:Y:S01]  /*0390*/  LDCU UR6, c[0x0][0x3a0] ;  /* 0x00007400ff0677ac */ /* 0x000e220008000800 */
[----:B------:R-:W-:Y:S01]  /*03a0*/  PLOP3.LUT P0, PT, PT, PT, PT, 0x8, 0x80 ;  /* 0x000000000080781c */ /* 0x000fe20003f0e170 */
[----:B------:R-:W-:Y:S01]  /*03b0*/  IMAD.MOV.U32 R5, RZ, RZ, RZ ;  /* 0x000000ffff057224 */ /* 0x000fe200078e00ff */
[----:B------:R-:W1:Y:S01]  /*03c0*/  LDCU UR4, c[0x0][0x398] ;  /* 0x00007300ff0477ac */ /* 0x000e620008000800 */
[----:B0-----:R-:W-:Y:S01]  /*03d0*/  UISETP.GE.AND UP0, UPT, UR6, 0x1, UPT ;  /* 0x000000010600788c */ /* 0x001fe2000bf06270 */
[----:B-1----:R-:W-:-:S08]  /*03e0*/  FADD R8, R3, UR4 ;  /* 0x0000000403087e21 */ /* 0x002fd00008000000 */
[----:B------:R-:W-:Y:S05]  /*03f0*/  BRA.U !UP0, `(.L_x_4) ;  /* 0x00000001084c7547 */ /* 0x000fea000b800000 */
[----:B------:R-:W-:Y:S01]  /*0400*/  HFMA2 R5, -RZ, RZ, 0, 0 ;  /* 0x00000000ff057431 */ /* 0x000fe200000001ff */
[----:B------:R-:W-:Y:S01]  /*0410*/  BSSY.RECONVERGENT B0, `(.L_x_5) ;  /* 0x0000010000007945 */ /* 0x000fe20003800200 */
[----:B------:R-:W-:Y:S01]  /*0420*/  IMAD.MOV.U32 R0, RZ, RZ, RZ ;  /* 0x000000ffff007224 */ /* 0x000fe200078e00ff */
[----:B------:R-:W-:Y:S01]  /*0430*/  CS2R R6, SRZ ;  /* 0x0000000000067805 */ /* 0x000fe2000001ff00 */
[----:B------:R-:W-:-:S07]  /*0440*/  IMAD.MOV.U32 R3, RZ, RZ, RZ ;  /* 0x000000ffff037224 */ /* 0x000fce00078e00ff */
.L_x_6:
[----:B------:R-:W-:Y:S01]  /*0450*/  FADD R9, R3, -R0 ;  /* 0x8000000003097221 */ /* 0x000fe20000000000 */
[----:B------:R-:W-:Y:S01]  /*0460*/  FADD R3, R7, R7 ;  /* 0x0000000707037221 */ /* 0x000fe20000000000 */
[----:B------:R-:W-:Y:S02]  /*0470*/  VIADD R5, R5, 0x1 ;  /* 0x0000000105057836 */ /* 0x000fe40000000000 */
[----:B------:R-:W-:Y:S01]  /*0480*/  FADD R7, R4, R9 ;  /* 0x0000000904077221 */ /* 0x000fe20000000000 */
[----:B------:R-:W-:Y:S02]  /*0490*/  FFMA R6, R3, R6, R8 ;  /* 0x0000000603067223 */ /* 0x000fe40000000008 */
[----:B------:R-:W-:Y:S01]  /*04a0*/  ISETP.GE.AND P1, PT, R5, UR6, PT ;  /* 0x0000000605007c0c */ /* 0x000fe2000bf26270 */
[----:B------:R-:W-:Y:S01]  /*04b0*/  FMUL R3, R7, R7 ;  /* 0x0000000707037220 */ /* 0x000fe20000400000 */
[----:B------:R-:W-:Y:S02]  /*04c0*/  FMUL R0, R6, R6 ;  /* 0x0000000606007220 */ /* 0x000fe40000400000 */
[----:B------:R-:W-:-:S02]  /*04d0*/  PLOP3.LUT P0, PT, P1, PT, PT, 0x8, 0x80 ;  /* 0x000000000080781c */ /* 0x000fc40000f0e170 */
[----:B------:R-:W-:-:S05]  /*04e0*/  FADD R9, R3, R0 ;  /* 0x0000000003097221 */ /* 0x000fca0000000000 */
[----:B------:R-:W-:-:S13]  /*04f0*/  FSETP.LE.AND P2, PT, R9, 4, PT ;  /* 0x408000000900780b */ /* 0x000fda0003f43000 */
[----:B------:R-:W-:Y:S05]  /*0500*/  @!P1 BRA P2, `(.L_x_6) ;  /* 0xfffffffc00d09947 */ /* 0x000fea000103ffff */
[----:B------:R-:W-:Y:S05]  /*0510*/  BSYNC.RECONVERGENT B0 ;  /* 0x0000000000007941 */ /* 0x000fea0003800200 */
.L_x_5:
[----:B------:R-:W-:-:S07]  /*0520*/  I2FP.F32.U32 R5, R5 ;  /* 0x0000000500057245 */ /* 0x000fce0000201000 */
.L_x_4:
[----:B------:R-:W0:Y:S01]  /*0530*/  LDCU.64 UR4, c[0x0][0x358] ;  /* 0x00006b00ff0477ac */ /* 0x000e220008000a00 */
[----:B------:R-:W-:Y:S01]  /*0540*/  BSSY.RECONVERGENT B0, `(.L_x_7) ;  /* 0x000002b000007945 */ /* 0x000fe20003800200 */
[----:B------:R-:W-:Y:S02]  /*0550*/  PRMT R0, RZ, 0x7610, R0 ;  /* 0x00007610ff007816 */ /* 0x000fe40000000000 */
[----:B------:R-:W-:Y:S02]  /*0560*/  PRMT R6, RZ, 0x7610, R6 ;  /* 0x00007610ff067816 */ /* 0x000fe40000000006 */
[----:B------:R-:W-:Y:S01]  /*0570*/  PRMT R7, RZ, 0x7610, R7 ;  /* 0x00007610ff077816 */ /* 0x000fe20000000007 */
[----:B------:R-:W-:Y:S06]  /*0580*/  @!P0 BRA `(.L_x_8) ;  /* 0x0000000000988947 */ /* 0x000fec0003800000 */
[----:B------:R-:W-:Y:S01]  /*0590*/  I2FP.F32.S32 R3, UR6 ;  /* 0x0000000600037c45 */ /* 0x000fe20008201400 */
[----:B------:R-:W-:Y:S03]  /*05a0*/  BSSY.RECONVERGENT B1, `(.L_x_9) ;  /* 0x000000c000017945 */ /* 0x000fe60003800200 */
[----:B------:R-:W1:Y:S08]  /*05b0*/  MUFU.RCP R0, R3 ;  /* 0x0000000300007308 */ /* 0x000e700000001000 */
[----:B------:R-:W2:Y:S01]  /*05c0*/  FCHK P0, R5, R3 ;  /* 0x0000000305007302 */ /* 0x000ea20000000000 */
[----:B-1----:R-:W-:-:S04]  /*05d0*/  FFMA R7, -R3, R0, 1 ;  /* 0x3f80000003077423 */ /* 0x002fc80000000100 */
[----:B------:R-:W-:-:S04]  /*05e0*/  FFMA R0, R0, R7, R0 ;  /* 0x0000000700007223 */ /* 0x000fc80000000000 */
[----:B------:R-:W-:-:S04]  /*05f0*/  FFMA R4, R0, R5, RZ ;  /* 0x0000000500047223 */ /* 0x000fc800000000ff */
[----:B------:R-:W-:-:S04]  /*0600*/  FFMA R7, -R3, R4, R5 ;  /* 0x0000000403077223 */ /* 0x000fc80000000105 */
[----:B------:R-:W-:Y:S01]  /*0610*/  FFMA R0, R0, R7, R4 ;  /* 0x0000000700007223 */ /* 0x000fe20000000004 */
[----:B--2---:R-:W-:Y:S06]  /*0620*/  @!P0 BRA `(.L_x_10) ;  /* 0x00000000000c8947 */ /* 0x004fec0003800000 */
[----:B------:R-:W-:Y:S02]  /*0630*/  MOV R0, R5 ;  /* 0x0000000500007202 */ /* 0x000fe40000000f00 */
[----:B------:R-:W-:-:S07]  /*0640*/  MOV R6, 0x660 ;  /* 0x0000066000067802 */ /* 0x000fce0000000f00 */
[----:B0-----:R-:W-:Y:S05]  /*0650*/  CALL.REL.NOINC `($__internal_0_$__cuda_sm3x_div_rn_noftz_f32_slowpath) ;  /* 0x0000000000887944 */ /* 0x001fea0003c00000 */
.L_x_10:
[----:B0-----:R-:W-:Y:S05]  /*0660*/  BSYNC.RECONVERGENT B1 ;  /* 0x0000000000017941 */ /* 0x001fea0003800200 */
.L_x_9:
[----:B------:R-:W-:-:S04]  /*0670*/  FADD R3, -R0, 1 ;  /* 0x3f80000000037421 */ /* 0x000fc80000000100 */
[----:B------:R-:W0:Y:S01]  /*0680*/  F2F.F64.F32 R6, R3 ;  /* 0x0000000300067310 */ /* 0x000e220000201800 */
[C---:B------:R-:W-:Y:S01]  /*0690*/  FMUL R9, R3.reuse, 9 ;  /* 0x4110000003097820 */ /* 0x040fe20000400000 */
[----:B------:R-:W-:-:S03]  /*06a0*/  FMUL R10, R3, 15 ;  /* 0x41700000030a7820 */ /* 0x000fc60000400000 */
[----:B------:R-:W-:Y:S01]  /*06b0*/  FMUL R11, R9, R0 ;  /* 0x00000000090b7220 */ /* 0x000fe20000400000 */
[----:B------:R-:W-:-:S03]  /*06c0*/  FMUL R13, R3, R10 ;  /* 0x0000000a030d7220 */ /* 0x000fc60000400000 */
[-C--:B------:R-:W-:Y:S01]  /*06d0*/  FMUL R11, R11, R0.reuse ;  /* 0x000000000b0b7220 */ /* 0x080fe20000400000 */
[----:B------:R-:W-:-:S03]  /*06e0*/  FMUL R13, R13, R0 ;  /* 0x000000000d0d7220 */ /* 0x000fc60000400000 */
[-C--:B------:R-:W-:Y:S01]  /*06f0*/  FMUL R11, R11, R0.reuse ;  /* 0x000000000b0b7220 */ /* 0x080fe20000400000 */
[----:B------:R-:W-:Y:S01]  /*0700*/  FMUL R13, R13, R0 ;  /* 0x000000000d0d7220 */ /* 0x000fe20000400000 */
[----:B0-----:R-:W-:Y:S02]  /*0710*/  DMUL R4, R6, 8.5 ;  /* 0x4021000006047828 */ /* 0x001fe40000000000 */
[----:B------:R-:W-:Y:S01]  /*0720*/  FMUL R11, R11, 255 ;  /* 0x437f00000b0b7820 */ /* 0x000fe20000400000 */
[----:B------:R-:W-:-:S05]  /*0730*/  FMUL R13, R13, 255 ;  /* 0x437f00000d0d7820 */ /* 0x000fca0000400000 */
[C---:B------:R-:W-:Y:S01]  /*0740*/  DMUL R8, R6.reuse, R4 ;  /* 0x0000000406087228 */ /* 0x040fe20000000000 */
[----:B------:R-:W0:Y:S07]  /*0750*/  F2I.U32.TRUNC.NTZ R11, R11 ;  /* 0x0000000b000b7305 */ /* 0x000e2e000020f000 */
[----:B------:R-:W-:Y:S01]  /*0760*/  DMUL R8, R6, R8 ;  /* 0x0000000806087228 */ /* 0x000fe20000000000 */
[----:B------:R0:W1:Y:S08]  /*0770*/  F2F.F64.F32 R4, R0 ;  /* 0x0000000000047310 */ /* 0x0000700000201800 */
[----:B------:R-:W2:Y:S01]  /*0780*/  F2I.U32.TRUNC.NTZ R13, R13 ;  /* 0x0000000d000d7305 */ /* 0x000ea2000020f000 */
[----:B0-----:R-:W-:Y:S01]  /*0790*/  PRMT R0, R11, 0x7610, R0 ;  /* 0x000076100b007816 */ /* 0x001fe20000000000 */
[----:B-1----:R-:W-:-:S08]  /*07a0*/  DMUL R4, R8, R4 ;  /* 0x0000000408047228 */ /* 0x002fd00000000000 */
[----:B------:R-:W-:Y:S01]  /*07b0*/  DMUL R4, R4, 255 ;  /* 0x406fe00004047828 */ /* 0x000fe20000000000 */
[----:B--2---:R-:W-:-:S09]  /*07c0*/  PRMT R6, R13, 0x7610, R6 ;  /* 0x000076100d067816 */ /* 0x004fd20000000006 */
[----:B------:R-:W0:Y:S02]  /*07d0*/  F2I.U32.F64.TRUNC R4, R4 ;  /* 0x0000000400047311 */ /* 0x000e24000030d000 */
[----:B0-----:R-:W-:-:S07]  /*07e0*/  PRMT R7, R4, 0x7610, R7 ;  /* 0x0000761004077816 */ /* 0x001fce0000000007 */
.L_x_8:
[----:B0-----:R-:W-:Y:S05]  /*07f0*/  BSYNC.RECONVERGENT B0 ;  /* 0x0000000000007941 */ /* 0x001fea0003800200 */
.L_x_7:
[----:B------:R-:W0:Y:S01]  /*0800*/  LDCU.64 UR8, c[0x0][0x380] ;  /* 0x00007000ff0877ac */ /* 0x000e220008000a00 */
[----:B------:R-:W-:-:S05]  /*0810*/  IMAD R3, R2, 0x3, RZ ;  /* 0x0000000302037824 */ /* 0x000fca00078e02ff */
[----:B0-----:R-:W-:-:S04]  /*0820*/  IADD3 R2, P0, PT, R3, UR8, RZ ;  /* 0x0000000803027c10 */ /* 0x001fc8000ff1e0ff */
[----:B------:R-:W-:-:S05]  /*0830*/  LEA.HI.X.SX32 R3, R3, UR9, 0x1, P0 ;  /* 0x0000000903037c11 */ /* 0x000fca00080f0eff */
[----:B------:R-:W-:Y:S04]  /*0840*/  STG.E.U8 desc[UR4][R2.64], R0 ;  /* 0x0000000002007986 */ /* 0x000fe8000c101104 */
[----:B------:R-:W-:Y:S04]  /*0850*/  STG.E.U8 desc[UR4][R2.64+0x1], R6 ;  /* 0x0000010602007986 */ /* 0x000fe8000c101104 */
[----:B------:R-:W-:Y:S01]  /*0860*/  STG.E.U8 desc[UR4][R2.64+0x2], R7 ;  /* 0x0000020702007986 */ /* 0x000fe2000c101104 */
[----:B------:R-:W-:Y:S05]  /*0870*/  EXIT ;  /* 0x000000000000794d */ /* 0x000fea0003800000 */
        .weak           $__internal_0_$__cuda_sm3x_div_rn_noftz_f32_slowpath
        .type           $__internal_0_$__cuda_sm3x_div_rn_noftz_f32_slowpath,@function
        .size           $__internal_0_$__cuda_sm3x_div_rn_noftz_f32_slowpath,(.L_x_23 - $__internal_0_$__cuda_sm3x_div_rn_noftz_f32_slowpath)
$__internal_0_$__cuda_sm3x_div_rn_noftz_f32_slowpath:
[----:B------:R-:W-:Y:S01]  /*0880*/  SHF.R.U32.HI R7, RZ, 0x17, R3 ;  /* 0x00000017ff077819 */ /* 0x000fe20000011603 */
[----:B------:R-:W-:Y:S01]  /*0890*/  BSSY.RECONVERGENT B2, `(.L_x_11) ;  /* 0x0000062000027945 */ /* 0x000fe20003800200 */
[----:B------:R-:W-:Y:S02]  /*08a0*/  SHF.R.U32.HI R5, RZ, 0x17, R0 ;  /* 0x00000017ff057819 */ /* 0x000fe40000011600 */
[----:B------:R-:W-:Y:S02]  /*08b0*/  LOP3.LUT R12, R7, 0xff, RZ, 0xc0, !PT ;  /* 0x000000ff070c7812 */ /* 0x000fe400078ec0ff */
[----:B------:R-:W-:-:S03]  /*08c0*/  LOP3.LUT R10, R5, 0xff, RZ, 0xc0, !PT ;  /* 0x000000ff050a7812 */ /* 0x000fc600078ec0ff */
[----:B------:R-:W-:Y:S02]  /*08d0*/  VIADD R8, R12, 0xffffffff ;  /* 0xffffffff0c087836 */ /* 0x000fe40000000000 */
[----:B------:R-:W-:-:S03]  /*08e0*/  VIADD R7, R10, 0xffffffff ;  /* 0xffffffff0a077836 */ /* 0x000fc60000000000 */
[----:B------:R-:W-:-:S04]  /*08f0*/  ISETP.GT.U32.AND P0, PT, R8, 0xfd, PT ;  /* 0x000000fd0800780c */ /* 0x000fc80003f04070 */
[----:B------:R-:W-:-:S13]  /*0900*/  ISETP.GT.U32.OR P0, PT, R7, 0xfd, P0 ;  /* 0x000000fd0700780c */ /* 0x000fda0000704470 */
[----:B------:R-:W-:Y:S01]  /*0910*/  @!P0 MOV R5, RZ ;  /* 0x000000ff00058202 */ /* 0x000fe20000000f00 */
[----:B------:R-:W-:Y:S06]  /*0920*/  @!P0 BRA `(.L_x_12) ;  /* 0x00000000005c8947 */ /* 0x000fec0003800000 */
[----:B------:R-:W-:Y:S02]  /*0930*/  FSETP.GTU.FTZ.AND P0, PT, |R0|, +INF , PT ;  /* 0x7f8000000000780b */ /* 0x000fe40003f1c200 */
[----:B------:R-:W-:-:S04]  /*0940*/  FSETP.GTU.FTZ.AND P1, PT, |R3|, +INF , PT ;  /* 0x7f8000000300780b */ /* 0x000fc80003f3c200 */
[----:B------:R-:W-:-:S13]  /*0950*/  PLOP3.LUT P0, PT, P0, P1, PT, 0xf8, 0x8f ;  /* 0x00000000008f781c */ /* 0x000fda0000703f70 */
[----:B------:R-:W-:Y:S05]  /*0960*/  @P0 BRA `(.L_x_13) ;  /* 0x00000004004c0947 */ /* 0x000fea0003800000 */
[----:B------:R-:W-:-:S13]  /*0970*/  LOP3.LUT P0, RZ, R3, 0x7fffffff, R0, 0xc8, !PT ;  /* 0x7fffffff03ff7812 */ /* 0x000fda000780c800 */
[----:B------:R-:W-:Y:S05]  /*0980*/  @!P0 BRA `(.L_x_14) ;  /* 0x00000004003c8947 */ /* 0x000fea0003800000 */
[C---:B------:R-:W-:Y:S02]  /*0990*/  FSETP.NEU.FTZ.AND P2, PT, |R0|.reuse, +INF , PT ;  /* 0x7f8000000000780b */ /* 0x040fe40003f5d200 */
[----:B------:R-:W-:Y:S02]  /*09a0*/  FSETP.NEU.FTZ.AND P1, PT, |R3|, +INF , PT ;  /* 0x7f8000000300780b */ /* 0x000fe40003f3d200 */
[----:B------:R-:W-:-:S11]  /*09b0*/  FSETP.NEU.FTZ.AND P0, PT, |R0|, +INF , PT ;  /* 0x7f8000000000780b */ /* 0x000fd60003f1d200 */
[----:B------:R-:W-:Y:S05]  /*09c0*/  @!P1 BRA !P2, `(.L_x_14) ;  /* 0x00000004002c9947 */ /* 0x000fea0005000000 */
[----:B------:R-:W-:-:S04]  /*09d0*/  LOP3.LUT P2, RZ, R0, 0x7fffffff, RZ, 0xc0, !PT ;  /* 0x7fffffff00ff7812 */ /* 0x000fc8000784c0ff */
[----:B------:R-:W-:-:S13]  /*09e0*/  PLOP3.LUT P1, PT, P1, P2, PT, 0x2f, 0xf2 ;  /* 0x0000000000f2781c */ /* 0x000fda0000f24577 */
[----:B------:R-:W-:Y:S05]  /*09f0*/  @P1 BRA `(.L_x_15) ;  /* 0x0000000400181947 */ /* 0x000fea0003800000 */
[----:B------:R-:W-:-:S04]  /*0a00*/  LOP3.LUT P1, RZ, R3, 0x7fffffff, RZ, 0xc0, !PT ;  /* 0x7fffffff03ff7812 */ /* 0x000fc8000782c0ff */
[----:B------:R-:W-:-:S13]  /*0a10*/  PLOP3.LUT P0, PT, P0, P1, PT, 0x2f, 0xf2 ;  /* 0x0000000000f2781c */ /* 0x000fda0000702577 */
[----:B------:R-:W-:Y:S05]  /*0a20*/  @P0 BRA `(.L_x_16) ;  /* 0x0000000400000947 */ /* 0x000fea0003800000 */
[----:B------:R-:W-:Y:S02]  /*0a30*/  ISETP.GE.AND P0, PT, R7, RZ, PT ;  /* 0x000000ff0700720c */ /* 0x000fe40003f06270 */
[----:B------:R-:W-:-:S11]  /*0a40*/  ISETP.GE.AND P1, PT, R8, RZ, PT ;  /* 0x000000ff0800720c */ /* 0x000fd60003f26270 */
[----:B------:R-:W-:Y:S02]  /*0a50*/  @P0 IMAD.MOV.U32 R5, RZ, RZ, RZ ;  /* 0x000000ffff050224 */ /* 0x000fe400078e00ff */
[----:B------:R-:W-:Y:S01]  /*0a60*/  @!P0 FFMA R0, R0, 1.84467440737095516160e+19, RZ ;  /* 0x5f80000000008823 */ /* 0x000fe200000000ff */
[----:B------:R-:W-:Y:S02]  /*0a70*/  @!P0 IMAD.MOV.U32 R5, RZ, RZ, -0x40 ;  /* 0xffffffc0ff058424 */ /* 0x000fe400078e00ff */
[----:B------:R-:W-:-:S03]  /*0a80*/  @!P1 FFMA R3, R3, 1.84467440737095516160e+19, RZ ;  /* 0x5f80000003039823 */ /* 0x000fc600000000ff */
[----:B------:R-:W-:-:S07]  /*0a90*/  @!P1 IADD3 R5, PT, PT, R5, 0x40, RZ ;  /* 0x0000004005059810 */ /* 0x000fce0007ffe0ff */
.L_x_12:
[----:B------:R-:W-:Y:S01]  /*0aa0*/  LEA R8, R12, 0xc0800000, 0x17 ;  /* 0xc08000000c087811 */ /* 0x000fe200078eb8ff */
[----:B------:R-:W-:Y:S04]  /*0ab0*/  BSSY.RECONVERGENT B3, `(.L_x_17) ;  /* 0x0000036000037945 */ /* 0x000fe80003800200 */
[----:B------:R-:W-:Y:S02]  /*0ac0*/  IMAD.IADD R8, R3, 0x1, -R8 ;  /* 0x0000000103087824 */ /* 0x000fe400078e0a08 */
[----:B------:R-:W-:Y:S02]  /*0ad0*/  VIADD R3, R10, 0xffffff81 ;  /* 0xffffff810a037836 */ /* 0x000fe40000000000 */
[----:B------:R0:W1:Y:S01]  /*0ae0*/  MUFU.RCP R7, R8 ;  /* 0x0000000800077308 */ /* 0x0000620000001000 */
[----:B------:R-:W-:Y:S01]  /*0af0*/  FADD.FTZ R9, -R8, -RZ ;  /* 0x800000ff08097221 */ /* 0x000fe20000010100 */
[C---:B------:R-:W-:Y:S01]  /*0b00*/  IMAD R0, R3.reuse, -0x800000, R0 ;  /* 0xff80000003007824 */ /* 0x040fe200078e0200 */
[----:B0-----:R-:W-:-:S04]  /*0b10*/  IADD3 R8, PT, PT, R3, 0x7f, -R12 ;  /* 0x0000007f03087810 */ /* 0x001fc80007ffe80c */
[----:B------:R-:W-:Y:S01]  /*0b20*/  IADD3 R8, PT, PT, R8, R5, RZ ;  /* 0x0000000508087210 */ /* 0x000fe20007ffe0ff */
[----:B-1----:R-:W-:-:S04]  /*0b30*/  FFMA R10, R7, R9, 1 ;  /* 0x3f800000070a7423 */ /* 0x002fc80000000009 */
[----:B------:R-:W-:-:S04]  /*0b40*/  FFMA R14, R7, R10, R7 ;  /* 0x0000000a070e7223 */ /* 0x000fc80000000007 */
[----:B------:R-:W-:-:S04]  /*0b50*/  FFMA R7, R0, R14, RZ ;  /* 0x0000000e00077223 */ /* 0x000fc800000000ff */
[----:B------:R-:W-:-:S04]  /*0b60*/  FFMA R10, R9, R7, R0 ;  /* 0x00000007090a7223 */ /* 0x000fc80000000000 */
[----:B------:R-:W-:-:S04]  /*0b70*/  FFMA R7, R14, R10, R7 ;  /* 0x0000000a0e077223 */ /* 0x000fc80000000007 */
[----:B------:R-:W-:-:S04]  /*0b80*/  FFMA R10, R9, R7, R0 ;  /* 0x00000007090a7223 */ /* 0x000fc80000000000 */
[----:B------:R-:W-:-:S05]  /*0b90*/  FFMA R0, R14, R10, R7 ;  /* 0x0000000a0e007223 */ /* 0x000fca0000000007 */
[----:B------:R-:W-:-:S04]  /*0ba0*/  SHF.R.U32.HI R3, RZ, 0x17, R0 ;  /* 0x00000017ff037819 */ /* 0x000fc80000011600 */
[----:B------:R-:W-:-:S05]  /*0bb0*/  LOP3.LUT R3, R3, 0xff, RZ, 0xc0, !PT ;  /* 0x000000ff03037812 */ /* 0x000fca00078ec0ff */
[----:B------:R-:W-:-:S04]  /*0bc0*/  IMAD.IADD R9, R3, 0x1, R8 ;  /* 0x0000000103097824 */ /* 0x000fc800078e0208 */
[----:B------:R-:W-:-:S05]  /*0bd0*/  VIADD R3, R9, 0xffffffff ;  /* 0xffffffff09037836 */ /* 0x000fca0000000000 */
[----:B------:R-:W-:-:S13]  /*0be0*/  ISETP.GE.U32.AND P0, PT, R3, 0xfe, PT ;  /* 0x000000fe0300780c */ /* 0x000fda0003f06070 */
[----:B------:R-:W-:Y:S05]  /*0bf0*/  @!P0 BRA `(.L_x_18) ;  /* 0x0000000000808947 */ /* 0x000fea0003800000 */
[----:B------:R-:W-:-:S13]  /*0c00*/  ISETP.GT.AND P0, PT, R9, 0xfe, PT ;  /* 0x000000fe0900780c */ /* 0x000fda0003f04270 */
[----:B------:R-:W-:Y:S05]  /*0c10*/  @P0 BRA `(.L_x_19) ;  /* 0x00000000006c0947 */ /* 0x000fea0003800000 */
[----:B------:R-:W-:-:S13]  /*0c20*/  ISETP.GE.AND P0, PT, R9, 0x1, PT ;  /* 0x000000010900780c */ /* 0x000fda0003f06270 */
[----:B------:R-:W-:Y:S05]  /*0c30*/  @P0 BRA `(.L_x_20) ;  /* 0x0000000000740947 */ /* 0x000fea0003800000 */
[----:B------:R-:W-:Y:S02]  /*0c40*/  ISETP.GE.AND P0, PT, R9, -0x18, PT ;  /* 0xffffffe80900780c */ /* 0x000fe40003f06270 */
[----:B------:R-:W-:-:S11]  /*0c50*/  LOP3.LUT R0, R0, 0x80000000, RZ, 0xc0, !PT ;  /* 0x8000000000007812 */ /* 0x000fd600078ec0ff */
[----:B------:R-:W-:Y:S05]  /*0c60*/  @!P0 BRA `(.L_x_20) ;  /* 0x0000000000688947 */ /* 0x000fea0003800000 */
[CCC-:B------:R-:W-:Y:S01]  /*0c70*/  FFMA.RZ R3, R14.reuse, R10.reuse, R7.reuse ;  /* 0x0000000a0e037223 */ /* 0x1c0fe2000000c007 */
[CCC-:B------:R-:W-:Y:S01]  /*0c80*/  FFMA.RM R8, R14.reuse, R10.reuse, R7.reuse ;  /* 0x0000000a0e087223 */ /* 0x1c0fe20000004007 */
[C---:B------:R-:W-:Y:S02]  /*0c90*/  ISETP.NE.AND P2, PT, R9.reuse, RZ, PT ;  /* 0x000000ff0900720c */ /* 0x040fe40003f45270 */
[----:B------:R-:W-:Y:S02]  /*0ca0*/  ISETP.NE.AND P1, PT, R9, RZ, PT ;  /* 0x000000ff0900720c */ /* 0x000fe40003f25270 */
[----:B------:R-:W-:Y:S01]  /*0cb0*/  LOP3.LUT R5, R3, 0x7fffff, RZ, 0xc0, !PT ;  /* 0x007fffff03057812 */ /* 0x000fe200078ec0ff */
[----:B------:R-:W-:Y:S01]  /*0cc0*/  FFMA.RP R3, R14, R10, R7 ;  /* 0x0000000a0e037223 */ /* 0x000fe20000008007 */
[----:B------:R-:W-:Y:S01]  /*0cd0*/  IADD3 R10, PT, PT, R9, 0x20, RZ ;  /* 0x00000020090a7810 */ /* 0x000fe20007ffe0ff */
[----:B------:R-:W-:Y:S01]  /*0ce0*/  IMAD.MOV R7, RZ, RZ, -R9 ;  /* 0x000000ffff077224 */ /* 0x000fe200078e0a09 */
[----:B------:R-:W-:-:S02]  /*0cf0*/  LOP3.LUT R5, R5, 0x800000, RZ, 0xfc, !PT ;  /* 0x0080000005057812 */ /* 0x000fc400078efcff */
[----:B------:R-:W-:Y:S02]  /*0d00*/  FSETP.NEU.FTZ.AND P0, PT, R3, R8, PT ;  /* 0x000000080300720b */ /* 0x000fe40003f1d000 */
[----:B------:R-:W-:Y:S02]  /*0d10*/  SHF.L.U32 R10, R5, R10, RZ ;  /* 0x0000000a050a7219 */ /* 0x000fe400000006ff */
[----:B------:R-:W-:Y:S02]  /*0d20*/  SEL R8, R7, RZ, P2 ;  /* 0x000000ff07087207 */ /* 0x000fe40001000000 */
[----:B------:R-:W-:Y:S02]  /*0d30*/  ISETP.NE.AND P1, PT, R10, RZ, P1 ;  /* 0x000000ff0a00720c */ /* 0x000fe40000f25270 */
[----:B------:R-:W-:Y:S02]  /*0d40*/  SHF.R.U32.HI R8, RZ, R8, R5 ;  /* 0x00000008ff087219 */ /* 0x000fe40000011605 */
[----:B------:R-:W-:-:S02]  /*0d50*/  PLOP3.LUT P0, PT, P0, P1, PT, 0xf8, 0x8f ;  /* 0x00000000008f781c */ /* 0x000fc40000703f70 */
[----:B------:R-:W-:Y:S02]  /*0d60*/  SHF.R.U32.HI R10, RZ, 0x1, R8 ;  /* 0x00000001ff0a7819 */ /* 0x000fe40000011608 */
[----:B------:R-:W-:-:S04]  /*0d70*/  SEL R3, RZ, 0x1, !P0 ;  /* 0x00000001ff037807 */ /* 0x000fc80004000000 */
[----:B------:R-:W-:-:S04]  /*0d80*/  LOP3.LUT R3, R3, 0x1, R10, 0xf8, !PT ;  /* 0x0000000103037812 */ /* 0x000fc800078ef80a */
[----:B------:R-:W-:-:S05]  /*0d90*/  LOP3.LUT R3, R3, R8, RZ, 0xc0, !PT ;  /* 0x0000000803037212 */ /* 0x000fca00078ec0ff */
[----:B------:R-:W-:-:S05]  /*0da0*/  IMAD.IADD R3, R10, 0x1, R3 ;  /* 0x000000010a037824 */ /* 0x000fca00078e0203 */
[----:B------:R-:W-:Y:S01]  /*0db0*/  LOP3.LUT R0, R3, R0, RZ, 0xfc, !PT ;  /* 0x0000000003007212 */ /* 0x000fe200078efcff */
[----:B------:R-:W-:Y:S06]  /*0dc0*/  BRA `(.L_x_20) ;  /* 0x0000000000107947 */ /* 0x000fec0003800000 */
.L_x_19:
[----:B------:R-:W-:-:S04]  /*0dd0*/  LOP3.LUT R0, R0, 0x80000000, RZ, 0xc0, !PT ;  /* 0x8000000000007812 */ /* 0x000fc800078ec0ff */
[----:B------:R-:W-:Y:S01]  /*0de0*/  LOP3.LUT R0, R0, 0x7f800000, RZ, 0xfc, !PT ;  /* 0x7f80000000007812 */ /* 0x000fe200078efcff */
[----:B------:R-:W-:Y:S06]  /*0df0*/  BRA `(.L_x_20) ;  /* 0x0000000000047947 */ /* 0x000fec0003800000 */
.L_x_18:
[----:B------:R-:W-:-:S07]  /*0e00*/  LEA R0, R8, R0, 0x17 ;  /* 0x0000000008007211 */ /* 0x000fce00078eb8ff */
.L_x_20:
[----:B------:R-:W-:Y:S05]  /*0e10*/  BSYNC.RECONVERGENT B3 ;  /* 0x0000000000037941 */ /* 0x000fea0003800200 */
.L_x_17:
[----:B------:R-:W-:Y:S05]  /*0e20*/  BRA `(.L_x_21) ;  /* 0x0000000000207947 */ /* 0x000fea0003800000 */
.L_x_16:
[----:B------:R-:W-:-:S04]  /*0e30*/  LOP3.LUT R0, R3, 0x80000000, R0, 0x48, !PT ;  /* 0x8000000003007812 */ /* 0x000fc800078e4800 */
[----:B------:R-:W-:Y:S01]  /*0e40*/  LOP3.LUT R0, R0, 0x7f800000, RZ, 0xfc, !PT ;  /* 0x7f80000000007812 */ /* 0x000fe200078efcff */
[----:B------:R-:W-:Y:S06]  /*0e50*/  BRA `(.L_x_21) ;  /* 0x0000000000147947 */ /* 0x000fec0003800000 */
.L_x_15:
[----:B------:R-:W-:Y:S01]  /*0e60*/  LOP3.LUT R0, R3, 0x80000000, R0, 0x48, !PT ;  /* 0x8000000003007812 */ /* 0x000fe200078e4800 */
[----:B------:R-:W-:Y:S06]  /*0e70*/  BRA `(.L_x_21) ;  /* 0x00000000000c7947 */ /* 0x000fec0003800000 */
.L_x_14:
[----:B------:R-:W0:Y:S01]  /*0e80*/  MUFU.RSQ R0, -QNAN ;  /* 0xffc0000000007908 */ /* 0x000e220000001400 */
[----:B------:R-:W-:Y:S05]  /*0e90*/  BRA `(.L_x_21) ;  /* 0x0000000000047947 */ /* 0x000fea0003800000 */
.L_x_13:
[----:B------:R-:W-:-:S07]  /*0ea0*/  FADD.FTZ R0, R0, R3 ;  /* 0x0000000300007221 */ /* 0x000fce0000010000 */
.L_x_21:
[----:B------:R-:W-:Y:S05]  /*0eb0*/  BSYNC.RECONVERGENT B2 ;  /* 0x0000000000027941 */ /* 0x000fea0003800200 */
.L_x_11:
[----:B------:R-:W-:-:S04]  /*0ec0*/  IMAD.MOV.U32 R7, RZ, RZ, 0x0 ;  /* 0x00000000ff077424 */ /* 0x000fc800078e00ff */
[----:B0-----:R-:W-:Y:S05]  /*0ed0*/  RET.REL.NODEC R6 `(_Z17mandelbrot_kernelPhiiffffi) ;  /* 0xfffffff006487950 */ /* 0x001fea0003c3ffff */
.L_x_22:
[----:B------:R-:W-:-:S00]  /*0ee0*/  BRA `(.L_x_22) ;  /* 0xfffffffc00fc7947 */ /* 0x000fc0000383ffff */
[----:B------:R-:W-:-:S00]  /*0ef0*/  NOP ;  /* 0x0000000000007918 */ /* 0x000fc00000000000 */
        /* <DEDUP_REMOVED lines=8> */
.L_x_23:


//--------------------- .nv.shared.reserved.0     --------------------------
	.section	.nv.shared.reserved.0,"aw",@nobits
	.weak		__nv_reservedSMEM_offset_0_alias
	.size		__nv_reservedSMEM_offset_0_alias, 0, 64
	.other		__nv_reservedSMEM_offset_0_alias,@"STO_CUDA_RESERVED_SHARED STV_DEFAULT"
__nv_reservedSMEM_offset_0_alias:
	.zero		0
	.zero		64


//--------------------- .nv.constant0._Z17mandelbrot_kernelPhiiffffi --------------------------
	.section	.nv.constant0._Z17mandelbrot_kernelPhiiffffi,"a",@progbits
	.sectionflags	@""
	.align	4
.nv.constant0._Z17mandelbrot_kernelPhiiffffi:
	.zero		932


//--------------------- SYMBOLS --------------------------

	.type		.nv.reservedSmem.offset0,@object
	.size		.nv.reservedSmem.offset0,0x4
